//
// Generated by NVIDIA NVVM Compiler
//
// Compiler Build ID: CL-36424714
// Cuda compilation tools, release 13.0, V13.0.88
// Based on NVVM 20.0.0
//

.version 9.0
.target sm_100
.address_size 64

	// .globl	_Z7add_vecPiS_ii

.visible .entry _Z7add_vecPiS_ii(
	.param .u64 .ptr .align 1 _Z7add_vecPiS_ii_param_0,
	.param .u64 .ptr .align 1 _Z7add_vecPiS_ii_param_1,
	.param .u32 _Z7add_vecPiS_ii_param_2,
	.param .u32 _Z7add_vecPiS_ii_param_3
)
{
	.reg .pred 	%p<2>;
	.reg .b32 	%r<11>;
	.reg .b64 	%rd<8>;

	ld.param.u64 	%rd1, [_Z7add_vecPiS_ii_param_0];
	ld.param.u64 	%rd2, [_Z7add_vecPiS_ii_param_1];
	ld.param.u32 	%r2, [_Z7add_vecPiS_ii_param_2];
	ld.param.u32 	%r3, [_Z7add_vecPiS_ii_param_3];
	mov.u32 	%r4, %tid.x;
	mov.u32 	%r5, %ctaid.x;
	mov.u32 	%r6, %ntid.x;
	mad.lo.s32 	%r7, %r5, %r6, %r4;
	add.s32 	%r1, %r7, %r2;
	setp.ge.s32 	%p1, %r1, %r3;
	@%p1 bra 	$L__BB0_2;
	cvta.to.global.u64 	%rd3, %rd1;
	cvta.to.global.u64 	%rd4, %rd2;
	mul.wide.s32 	%rd5, %r1, 4;
	add.s64 	%rd6, %rd3, %rd5;
	ld.global.u32 	%r8, [%rd6];
	add.s64 	%rd7, %rd4, %rd5;
	ld.global.u32 	%r9, [%rd7];
	add.s32 	%r10, %r9, %r8;
	st.global.u32 	[%rd6], %r10;
$L__BB0_2:
	ret;

}


// ===== COMPILED SASS (sm_100) =====

	.target	sm_100

	.elftype	@"ET_EXEC"


//--------------------- .note.nv.tkinfo           --------------------------
	.section	.note.nv.tkinfo,"",@"SHT_NOTE"
	.sectionflags	@"SHF_NOTE_NV_TKINFO"
	.tkinfo
        /*0018*/ 	.word	0x00000002
        /*0030*/ 	.string	""
        /*0030*/ 	.string	"ptxas"
        /*0030*/ 	.string	"Cuda compilation tools, release 13.0, V13.0.88"
        /*0030*/ 	.string	"Build cuda_13.0.r13.0/compiler.36424714_0"
        /*0030*/ 	.string	"-arch sm_100 -m 64 "



//--------------------- .note.nv.cuinfo           --------------------------
	.section	.note.nv.cuinfo,"",@"SHT_NOTE"
	.sectionflags	@"SHF_NOTE_NV_CUINFO"
        /*0018*/ 	.short	0x0002
        /*001a*/ 	.short	0x0064
        /*001c*/ 	.short	0x0082
	.zero		2


//--------------------- .nv.info                  --------------------------
	.section	.nv.info,"",@"SHT_CUDA_INFO"
	.align	4


	//----- nvinfo : EIATTR_REGCOUNT
	.align		4
        /*0000*/ 	.byte	0x04, 0x2f
        /*0002*/ 	.short	(.L_1 - .L_0)
	.align		4
.L_0:
        /*0004*/ 	.word	index@(_Z7add_vecPiS_ii)
        /*0008*/ 	.word	0x0000000a


	//----- nvinfo : EIATTR_FRAME_SIZE
	.align		4
.L_1:
        /*000c*/ 	.byte	0x04, 0x11
        /*000e*/ 	.short	(.L_3 - .L_2)
	.align		4
.L_2:
        /*0010*/ 	.word	index@(_Z7add_vecPiS_ii)
        /*0014*/ 	.word	0x00000000


	//----- nvinfo : EIATTR_MIN_STACK_SIZE
	.align		4
.L_3:
        /*0018*/ 	.byte	0x04, 0x12
        /*001a*/ 	.short	(.L_5 - .L_4)
	.align		4
.L_4:
        /*001c*/ 	.word	index@(_Z7add_vecPiS_ii)
        /*0020*/ 	.word	0x00000000
.L_5:


//--------------------- .nv.compat                --------------------------
	.section	.nv.compat,"",@"SHT_CUDA_COMPAT_INFO"
	.align	4
        /*0000*/ 	.byte	0x02, 0x09, 0x00, 0x00, 0x02, 0x02, 0x01, 0x00, 0x02, 0x05, 0x05, 0x00, 0x03, 0x07, 0x01, 0x01
        /*0010*/ 	.byte	0x02, 0x03, 0x00, 0x00, 0x02, 0x06, 0x01, 0x00, 0x04, 0x0b, 0x08, 0x00, 0x09, 0x00, 0x00, 0x00
        /*0020*/ 	.byte	0x00, 0x00, 0x00, 0x00


//--------------------- .nv.info._Z7add_vecPiS_ii --------------------------
	.section	.nv.info._Z7add_vecPiS_ii,"",@"SHT_CUDA_INFO"
	.sectionflags	@""
	.align	4


	//----- nvinfo : EIATTR_CUDA_API_VERSION
	.align		4
        /*0000*/ 	.byte	0x04, 0x37
        /*0002*/ 	.short	(.L_7 - .L_6)
.L_6:
        /*0004*/ 	.word	0x00000082


	//----- nvinfo : EIATTR_KPARAM_INFO
	.align		4
.L_7:
        /*0008*/ 	.byte	0x04, 0x17
        /*000a*/ 	.short	(.L_9 - .L_8)
.L_8:
        /*000c*/ 	.word	0x00000000
        /*0010*/ 	.short	0x0003
        /*0012*/ 	.short	0x0014
        /*0014*/ 	.byte	0x00, 0xf0, 0x11, 0x00


	//----- nvinfo : EIATTR_KPARAM_INFO
	.align		4
.L_9:
        /*0018*/ 	.byte	0x04, 0x17
        /*001a*/ 	.short	(.L_11 - .L_10)
.L_10:
        /*001c*/ 	.word	0x00000000
        /*0020*/ 	.short	0x0002
        /*0022*/ 	.short	0x0010
        /*0024*/ 	.byte	0x00, 0xf0, 0x11, 0x00


	//----- nvinfo : EIATTR_KPARAM_INFO
	.align		4
.L_11:
        /*0028*/ 	.byte	0x04, 0x17
        /*002a*/ 	.short	(.L_13 - .L_12)
.L_12:
        /*002c*/ 	.word	0x00000000
        /*0030*/ 	.short	0x0001
        /*0032*/ 	.short	0x0008
        /*0034*/ 	.byte	0x00, 0xf5, 0x21, 0x00


	//----- nvinfo : EIATTR_KPARAM_INFO
	.align		4
.L_13:
        /*0038*/ 	.byte	0x04, 0x17
        /*003a*/ 	.short	(.L_15 - .L_14)
.L_14:
        /*003c*/ 	.word	0x00000000
        /*0040*/ 	.short	0x0000
        /*0042*/ 	.short	0x0000
        /*0044*/ 	.byte	0x00, 0xf5, 0x21, 0x00


	//----- nvinfo : EIATTR_SPARSE_MMA_MASK
	.align		4
.L_15:
        /*0048*/ 	.byte	0x03, 0x50
        /*004a*/ 	.short	0x0000


	//----- nvinfo : EIATTR_MAXREG_COUNT
	.align		4
        /*004c*/ 	.byte	0x03, 0x1b
        /*004e*/ 	.short	0x00ff


	//----- nvinfo : EIATTR_MERCURY_ISA_VERSION
	.align		4
        /*0050*/ 	.byte	0x03, 0x5f
        /*0052*/ 	.short	0x0101


	//----- nvinfo : EIATTR_VRC_CTA_INIT_COUNT
	.align		4
        /*0054*/ 	.byte	0x02, 0x4a
	.zero		1
	.zero		1


	//----- nvinfo : EIATTR_EXIT_INSTR_OFFSETS
	.align		4
        /*0058*/ 	.byte	0x04, 0x1c
        /*005a*/ 	.short	(.L_17 - .L_16)


	//   ....[0]....
.L_16:
        /*005c*/ 	.word	0x00000080


	//   ....[1]....
        /*0060*/ 	.word	0x00000120


	//----- nvinfo : EIATTR_CBANK_PARAM_SIZE
	.align		4
.L_17:
        /*0064*/ 	.byte	0x03, 0x19
        /*0066*/ 	.short	0x0018


	//----- nvinfo : EIATTR_PARAM_CBANK
	.align		4
        /*0068*/ 	.byte	0x04, 0x0a
        /*006a*/ 	.short	(.L_19 - .L_18)
	.align		4
.L_18:
        /*006c*/ 	.word	index@(.nv.constant0._Z7add_vecPiS_ii)
        /*0070*/ 	.short	0x0380
        /*0072*/ 	.short	0x0018


	//----- nvinfo : EIATTR_SW_WAR
	.align		4
.L_19:
        /*0074*/ 	.byte	0x04, 0x36
        /*0076*/ 	.short	(.L_21 - .L_20)
.L_20:
        /*0078*/ 	.word	0x00000008
.L_21:


//--------------------- .nv.callgraph             --------------------------
	.section	.nv.callgraph,"",@"SHT_CUDA_CALLGRAPH"
	.align	4
	.sectionentsize	8
	.align		4
        /*0000*/ 	.word	0x00000000
	.align		4
        /*0004*/ 	.word	0xffffffff
	.align		4
        /*0008*/ 	.word	0x00000000
	.align		4
        /*000c*/ 	.word	0xfffffffe
	.align		4
        /*0010*/ 	.word	0x00000000
	.align		4
        /*0014*/ 	.word	0xfffffffd
	.align		4
        /*0018*/ 	.word	0x00000000
	.align		4
        /*001c*/ 	.word	0xfffffffc


//--------------------- .text._Z7add_vecPiS_ii    --------------------------
	.section	.text._Z7add_vecPiS_ii,"ax",@progbits
	.align	128
        .global         _Z7add_vecPiS_ii
        .type           _Z7add_vecPiS_ii,@function
        .size           _Z7add_vecPiS_ii,(.L_x_1 - _Z7add_vecPiS_ii)
        .other          _Z7add_vecPiS_ii,@"STO_CUDA_ENTRY STV_DEFAULT"
_Z7add_vecPiS_ii:
.text._Z7add_vecPiS_ii:
[----:B------:R-:W-:Y:S01]  /*0000*/  LDC R1, c[0x0][0x37c] ;  /* 0x0000df00ff017b82 */ /* 0x000fe20000000800 */
[----:B------:R-:W0:Y:S07]  /*0010*/  S2R R0, SR_TID.X ;  /* 0x0000000000007919 */ /* 0x000e2e0000002100 */
[----:B------:R-:W0:Y:S01]  /*0020*/  S2UR UR4, SR_CTAID.X ;  /* 0x00000000000479c3 */ /* 0x000e220000002500 */
[----:B------:R-:W1:Y:S07]  /*0030*/  LDCU.64 UR6, c[0x0][0x390] ;  /* 0x00007200ff0677ac */ /* 0x000e6e0008000a00 */
[----:B------:R-:W0:Y:S02]  /*0040*/  LDC R3, c[0x0][0x360] ;  /* 0x0000d800ff037b82 */ /* 0x000e240000000800 */
[----:B0-----:R-:W-:-:S05]  /*0050*/  IMAD R0, R3, UR4, R0 ;  /* 0x0000000403007c24 */ /* 0x001fca000f8e0200 */
[----:B-1----:R-:W-:-:S04]  /*0060*/  IADD3 R7, PT, PT, R0, UR6, RZ ;  /* 0x0000000600077c10 */ /* 0x002fc8000fffe0ff */
[----:B------:R-:W-:-:S13]  /*0070*/  ISETP.GE.AND P0, PT, R7, UR7, PT ;  /* 0x0000000707007c0c */ /* 0x000fda000bf06270 */
[----:B------:R-:W-:Y:S05]  /*0080*/  @P0 EXIT ;  /* 0x000000000000094d */ /* 0x000fea0003800000 */
[----:B------:R-:W0:Y:S01]  /*0090*/  LDC.64 R4, c[0x0][0x388] ;  /* 0x0000e200ff047b82 */ /* 0x000e220000000a00 */
[----:B------:R-:W1:Y:S07]  /*00a0*/  LDCU.64 UR4, c[0x0][0x358] ;  /* 0x00006b00ff0477ac */ /* 0x000e6e0008000a00 */
[----:B------:R-:W2:Y:S01]  /*00b0*/  LDC.64 R2, c[0x0][0x380] ;  /* 0x0000e000ff027b82 */ /* 0x000ea20000000a00 */
[----:B0-----:R-:W-:-:S06]  /*00c0*/  IMAD.WIDE R4, R7, 0x4, R4 ;  /* 0x0000000407047825 */ /* 0x001fcc00078e0204 */
[----:B-1----:R-:W3:Y:S01]  /*00d0*/  LDG.E R5, desc[UR4][R4.64] ;  /* 0x0000000404057981 */ /* 0x002ee2000c1e1900 */
[----:B--2---:R-:W-:-:S05]  /*00e0*/  IMAD.WIDE R2, R7, 0x4, R2 ;  /* 0x0000000407027825 */ /* 0x004fca00078e0202 */
[----:B------:R-:W3:Y:S02]  /*00f0*/  LDG.E R0, desc[UR4][R2.64] ;  /* 0x0000000402007981 */ /* 0x000ee4000c1e1900 */
[----:B---3--:R-:W-:-:S05]  /*0100*/  IADD3 R7, PT, PT, R0, R5, RZ ;  /* 0x0000000500077210 */ /* 0x008fca0007ffe0ff */
[----:B------:R-:W-:Y:S01]  /*0110*/  STG.E desc[UR4][R2.64], R7 ;  /* 0x0000000702007986 */ /* 0x000fe2000c101904 */
[----:B------:R-:W-:Y:S05]  /*0120*/  EXIT ;  /* 0x000000000000794d */ /* 0x000fea0003800000 */
.L_x_0:
[----:B------:R-:W-:-:S00]  /*0130*/  BRA `(.L_x_0) ;  /* 0xfffffffc00fc7947 */ /* 0x000fc0000383ffff */
[----:B------:R-:W-:-:S00]  /*0140*/  NOP ;  /* 0x0000000000007918 */ /* 0x000fc00000000000 */
        /* <DEDUP_REMOVED lines=11> */
.L_x_1:


//--------------------- .nv.shared.reserved.0     --------------------------
	.section	.nv.shared.reserved.0,"aw",@nobits
	.weak		__nv_reservedSMEM_offset_0_alias
	.size		__nv_reservedSMEM_offset_0_alias, 0, 64
	.other		__nv_reservedSMEM_offset_0_alias,@"STO_CUDA_RESERVED_SHARED STV_DEFAULT"
__nv_reservedSMEM_offset_0_alias:
	.zero		0
	.zero		64


//--------------------- .nv.constant0._Z7add_vecPiS_ii --------------------------
	.section	.nv.constant0._Z7add_vecPiS_ii,"a",@progbits
	.sectionflags	@""
	.align	4
.nv.constant0._Z7add_vecPiS_ii:
	.zero		920


//--------------------- SYMBOLS --------------------------

	.type		.nv.reservedSmem.offset0,@object
	.size		.nv.reservedSmem.offset0,0x4
